//
// Generated by NVIDIA NVVM Compiler
//
// Compiler Build ID: CL-36424714
// Cuda compilation tools, release 13.0, V13.0.88
// Based on NVVM 20.0.0
//

.version 9.0
.target sm_100
.address_size 64

	// .globl	_Z10SELUKernelPKfPfmm

.visible .entry _Z10SELUKernelPKfPfmm(
	.param .u64 .ptr .align 1 _Z10SELUKernelPKfPfmm_param_0,
	.param .u64 .ptr .align 1 _Z10SELUKernelPKfPfmm_param_1,
	.param .u64 _Z10SELUKernelPKfPfmm_param_2,
	.param .u64 _Z10SELUKernelPKfPfmm_param_3
)
{
	.reg .pred 	%p<4>;
	.reg .b32 	%r<13>;
	.reg .b32 	%f<19>;
	.reg .b64 	%rd<12>;
	.reg .b64 	%fd<3>;

	ld.param.u64 	%rd1, [_Z10SELUKernelPKfPfmm_param_0];
	ld.param.u64 	%rd2, [_Z10SELUKernelPKfPfmm_param_1];
	ld.param.u64 	%rd3, [_Z10SELUKernelPKfPfmm_param_2];
	ld.param.u64 	%rd4, [_Z10SELUKernelPKfPfmm_param_3];
	mov.u32 	%r3, %ctaid.x;
	mov.u32 	%r4, %ntid.x;
	mov.u32 	%r5, %tid.x;
	mad.lo.s32 	%r1, %r3, %r4, %r5;
	mov.u32 	%r6, %ctaid.y;
	mov.u32 	%r7, %ntid.y;
	mov.u32 	%r8, %tid.y;
	mad.lo.s32 	%r2, %r6, %r7, %r8;
	cvt.u64.u32 	%rd5, %r2;
	setp.le.u64 	%p1, %rd4, %rd5;
	cvt.s64.s32 	%rd6, %r1;
	setp.le.u64 	%p2, %rd3, %rd6;
	or.pred  	%p3, %p2, %p1;
	@%p3 bra 	$L__BB0_2;
	cvta.to.global.u64 	%rd7, %rd1;
	cvta.to.global.u64 	%rd8, %rd2;
	cvt.u32.u64 	%r9, %rd3;
	mad.lo.s32 	%r10, %r2, %r9, %r1;
	mul.wide.s32 	%rd9, %r10, 4;
	add.s64 	%rd10, %rd7, %rd9;
	ld.global.f32 	%f1, [%rd10];
	max.f32 	%f2, %f1, 0f00000000;
	fma.rn.f32 	%f3, %f1, 0f3BBB989D, 0f3F000000;
	cvt.sat.f32.f32 	%f4, %f3;
	mov.f32 	%f5, 0f4B400001;
	mov.f32 	%f6, 0f437C0000;
	fma.rm.f32 	%f7, %f4, %f6, %f5;
	add.f32 	%f8, %f7, 0fCB40007F;
	neg.f32 	%f9, %f8;
	fma.rn.f32 	%f10, %f1, 0f3FB8AA3B, %f9;
	fma.rn.f32 	%f11, %f1, 0f32A57060, %f10;
	mov.b32 	%r11, %f7;
	shl.b32 	%r12, %r11, 23;
	mov.b32 	%f12, %r12;
	ex2.approx.ftz.f32 	%f13, %f11;
	fma.rn.f32 	%f14, %f13, %f12, 0fBF800000;
	mul.f32 	%f15, %f14, 0f3FD62D62;
	min.f32 	%f16, %f15, 0f00000000;
	add.f32 	%f17, %f2, %f16;
	cvt.f64.f32 	%fd1, %f17;
	mul.f64 	%fd2, %fd1, 0d3FF0CFAACD9E83E4;
	cvt.rn.f32.f64 	%f18, %fd2;
	add.s64 	%rd11, %rd8, %rd9;
	st.global.f32 	[%rd11], %f18;
$L__BB0_2:
	ret;

}


// ===== COMPILED SASS (sm_100) =====

	.target	sm_100

	.elftype	@"ET_EXEC"


//--------------------- .note.nv.tkinfo           --------------------------
	.section	.note.nv.tkinfo,"",@"SHT_NOTE"
	.sectionflags	@"SHF_NOTE_NV_TKINFO"
	.tkinfo
        /*0018*/ 	.word	0x00000002
        /*0030*/ 	.string	""
        /*0030*/ 	.string	"ptxas"
        /*0030*/ 	.string	"Cuda compilation tools, release 13.0, V13.0.88"
        /*0030*/ 	.string	"Build cuda_13.0.r13.0/compiler.36424714_0"
        /*0030*/ 	.string	"-arch sm_100 -m 64 "



//--------------------- .note.nv.cuinfo           --------------------------
	.section	.note.nv.cuinfo,"",@"SHT_NOTE"
	.sectionflags	@"SHF_NOTE_NV_CUINFO"
        /*0018*/ 	.short	0x0002
        /*001a*/ 	.short	0x0064
        /*001c*/ 	.short	0x0082
	.zero		2


//--------------------- .nv.info                  --------------------------
	.section	.nv.info,"",@"SHT_CUDA_INFO"
	.align	4


	//----- nvinfo : EIATTR_REGCOUNT
	.align		4
        /*0000*/ 	.byte	0x04, 0x2f
        /*0002*/ 	.short	(.L_1 - .L_0)
	.align		4
.L_0:
        /*0004*/ 	.word	index@(_Z10SELUKernelPKfPfmm)
        /*0008*/ 	.word	0x0000000c


	//----- nvinfo : EIATTR_FRAME_SIZE
	.align		4
.L_1:
        /*000c*/ 	.byte	0x04, 0x11
        /*000e*/ 	.short	(.L_3 - .L_2)
	.align		4
.L_2:
        /*0010*/ 	.word	index@(_Z10SELUKernelPKfPfmm)
        /*0014*/ 	.word	0x00000000


	//----- nvinfo : EIATTR_MIN_STACK_SIZE
	.align		4
.L_3:
        /*0018*/ 	.byte	0x04, 0x12
        /*001a*/ 	.short	(.L_5 - .L_4)
	.align		4
.L_4:
        /*001c*/ 	.word	index@(_Z10SELUKernelPKfPfmm)
        /*0020*/ 	.word	0x00000000
.L_5:


//--------------------- .nv.compat                --------------------------
	.section	.nv.compat,"",@"SHT_CUDA_COMPAT_INFO"
	.align	4
        /*0000*/ 	.byte	0x02, 0x09, 0x00, 0x00, 0x02, 0x02, 0x01, 0x00, 0x02, 0x05, 0x05, 0x00, 0x03, 0x07, 0x01, 0x01
        /*0010*/ 	.byte	0x02, 0x03, 0x00, 0x00, 0x02, 0x06, 0x01, 0x00, 0x04, 0x0b, 0x08, 0x00, 0x01, 0x00, 0x00, 0x00
        /*0020*/ 	.byte	0x00, 0x00, 0x00, 0x00


//--------------------- .nv.info._Z10SELUKernelPKfPfmm --------------------------
	.section	.nv.info._Z10SELUKernelPKfPfmm,"",@"SHT_CUDA_INFO"
	.sectionflags	@""
	.align	4


	//----- nvinfo : EIATTR_CUDA_API_VERSION
	.align		4
        /*0000*/ 	.byte	0x04, 0x37
        /*0002*/ 	.short	(.L_7 - .L_6)
.L_6:
        /*0004*/ 	.word	0x00000082


	//----- nvinfo : EIATTR_KPARAM_INFO
	.align		4
.L_7:
        /*0008*/ 	.byte	0x04, 0x17
        /*000a*/ 	.short	(.L_9 - .L_8)
.L_8:
        /*000c*/ 	.word	0x00000000
        /*0010*/ 	.short	0x0003
        /*0012*/ 	.short	0x0018
        /*0014*/ 	.byte	0x00, 0xf0, 0x21, 0x00


	//----- nvinfo : EIATTR_KPARAM_INFO
	.align		4
.L_9:
        /*0018*/ 	.byte	0x04, 0x17
        /*001a*/ 	.short	(.L_11 - .L_10)
.L_10:
        /*001c*/ 	.word	0x00000000
        /*0020*/ 	.short	0x0002
        /*0022*/ 	.short	0x0010
        /*0024*/ 	.byte	0x00, 0xf0, 0x21, 0x00


	//----- nvinfo : EIATTR_KPARAM_INFO
	.align		4
.L_11:
        /*0028*/ 	.byte	0x04, 0x17
        /*002a*/ 	.short	(.L_13 - .L_12)
.L_12:
        /*002c*/ 	.word	0x00000000
        /*0030*/ 	.short	0x0001
        /*0032*/ 	.short	0x0008
        /*0034*/ 	.byte	0x00, 0xf5, 0x21, 0x00


	//----- nvinfo : EIATTR_KPARAM_INFO
	.align		4
.L_13:
        /*0038*/ 	.byte	0x04, 0x17
        /*003a*/ 	.short	(.L_15 - .L_14)
.L_14:
        /*003c*/ 	.word	0x00000000
        /*0040*/ 	.short	0x0000
        /*0042*/ 	.short	0x0000
        /*0044*/ 	.byte	0x00, 0xf5, 0x21, 0x00


	//----- nvinfo : EIATTR_SPARSE_MMA_MASK
	.align		4
.L_15:
        /*0048*/ 	.byte	0x03, 0x50
        /*004a*/ 	.short	0x0000


	//----- nvinfo : EIATTR_MAXREG_COUNT
	.align		4
        /*004c*/ 	.byte	0x03, 0x1b
        /*004e*/ 	.short	0x00ff


	//----- nvinfo : EIATTR_MERCURY_ISA_VERSION
	.align		4
        /*0050*/ 	.byte	0x03, 0x5f
        /*0052*/ 	.short	0x0101


	//----- nvinfo : EIATTR_VRC_CTA_INIT_COUNT
	.align		4
        /*0054*/ 	.byte	0x02, 0x4a
	.zero		1
	.zero		1


	//----- nvinfo : EIATTR_EXIT_INSTR_OFFSETS
	.align		4
        /*0058*/ 	.byte	0x04, 0x1c
        /*005a*/ 	.short	(.L_17 - .L_16)


	//   ....[0]....
.L_16:
        /*005c*/ 	.word	0x000000f0


	//   ....[1]....
        /*0060*/ 	.word	0x000002b0


	//----- nvinfo : EIATTR_CBANK_PARAM_SIZE
	.align		4
.L_17:
        /*0064*/ 	.byte	0x03, 0x19
        /*0066*/ 	.short	0x0020


	//----- nvinfo : EIATTR_PARAM_CBANK
	.align		4
        /*0068*/ 	.byte	0x04, 0x0a
        /*006a*/ 	.short	(.L_19 - .L_18)
	.align		4
.L_18:
        /*006c*/ 	.word	index@(.nv.constant0._Z10SELUKernelPKfPfmm)
        /*0070*/ 	.short	0x0380
        /*0072*/ 	.short	0x0020


	//----- nvinfo : EIATTR_SW_WAR
	.align		4
.L_19:
        /*0074*/ 	.byte	0x04, 0x36
        /*0076*/ 	.short	(.L_21 - .L_20)
.L_20:
        /*0078*/ 	.word	0x00000008
.L_21:


//--------------------- .nv.callgraph             --------------------------
	.section	.nv.callgraph,"",@"SHT_CUDA_CALLGRAPH"
	.align	4
	.sectionentsize	8
	.align		4
        /*0000*/ 	.word	0x00000000
	.align		4
        /*0004*/ 	.word	0xffffffff
	.align		4
        /*0008*/ 	.word	0x00000000
	.align		4
        /*000c*/ 	.word	0xfffffffe
	.align		4
        /*0010*/ 	.word	0x00000000
	.align		4
        /*0014*/ 	.word	0xfffffffd
	.align		4
        /*0018*/ 	.word	0x00000000
	.align		4
        /*001c*/ 	.word	0xfffffffc


//--------------------- .text._Z10SELUKernelPKfPfmm --------------------------
	.section	.text._Z10SELUKernelPKfPfmm,"ax",@progbits
	.align	128
        .global         _Z10SELUKernelPKfPfmm
        .type           _Z10SELUKernelPKfPfmm,@function
        .size           _Z10SELUKernelPKfPfmm,(.L_x_1 - _Z10SELUKernelPKfPfmm)
        .other          _Z10SELUKernelPKfPfmm,@"STO_CUDA_ENTRY STV_DEFAULT"
_Z10SELUKernelPKfPfmm:
.text._Z10SELUKernelPKfPfmm:
[----:B------:R-:W-:Y:S01]  /*0000*/  LDC R1, c[0x0][0x37c] ;  /* 0x0000df00ff017b82 */ /* 0x000fe20000000800 */
[----:B------:R-:W0:Y:S07]  /*0010*/  S2R R2, SR_TID.Y ;  /* 0x0000000000027919 */ /* 0x000e2e0000002200 */
[----:B------:R-:W1:Y:S01]  /*0020*/  LDC R0, c[0x0][0x360] ;  /* 0x0000d800ff007b82 */ /* 0x000e620000000800 */
[----:B------:R-:W2:Y:S01]  /*0030*/  LDCU.128 UR8, c[0x0][0x390] ;  /* 0x00007200ff0877ac */ /* 0x000ea20008000c00 */
[----:B------:R-:W1:Y:S06]  /*0040*/  S2R R3, SR_TID.X ;  /* 0x0000000000037919 */ /* 0x000e6c0000002100 */
[----:B------:R-:W0:Y:S08]  /*0050*/  S2UR UR5, SR_CTAID.Y ;  /* 0x00000000000579c3 */ /* 0x000e300000002600 */
[----:B------:R-:W0:Y:S08]  /*0060*/  LDC R5, c[0x0][0x364] ;  /* 0x0000d900ff057b82 */ /* 0x000e300000000800 */
[----:B------:R-:W1:Y:S01]  /*0070*/  S2UR UR4, SR_CTAID.X ;  /* 0x00000000000479c3 */ /* 0x000e620000002500 */
[----:B0-----:R-:W-:-:S05]  /*0080*/  IMAD R5, R5, UR5, R2 ;  /* 0x0000000505057c24 */ /* 0x001fca000f8e0202 */
[----:B--2---:R-:W-:Y:S01]  /*0090*/  ISETP.GE.U32.AND P1, PT, R5, UR10, PT ;  /* 0x0000000a05007c0c */ /* 0x004fe2000bf26070 */
[----:B-1----:R-:W-:-:S03]  /*00a0*/  IMAD R0, R0, UR4, R3 ;  /* 0x0000000400007c24 */ /* 0x002fc6000f8e0203 */
[----:B------:R-:W-:Y:S02]  /*00b0*/  ISETP.GE.U32.AND.EX P1, PT, RZ, UR11, PT, P1 ;  /* 0x0000000bff007c0c */ /* 0x000fe4000bf26110 */
[----:B------:R-:W-:Y:S02]  /*00c0*/  ISETP.GE.U32.AND P0, PT, R0, UR8, PT ;  /* 0x0000000800007c0c */ /* 0x000fe4000bf06070 */
[----:B------:R-:W-:-:S04]  /*00d0*/  SHF.R.S32.HI R2, RZ, 0x1f, R0 ;  /* 0x0000001fff027819 */ /* 0x000fc80000011400 */
[----:B------:R-:W-:-:S13]  /*00e0*/  ISETP.GE.U32.OR.EX P0, PT, R2, UR9, P1, P0 ;  /* 0x0000000902007c0c */ /* 0x000fda0008f06500 */
[----:B------:R-:W-:Y:S05]  /*00f0*/  @P0 EXIT ;  /* 0x000000000000094d */ /* 0x000fea0003800000 */
[----:B------:R-:W0:Y:S01]  /*0100*/  LDC.64 R2, c[0x0][0x380] ;  /* 0x0000e000ff027b82 */ /* 0x000e220000000a00 */
[----:B------:R-:W1:Y:S01]  /*0110*/  LDCU.64 UR4, c[0x0][0x358] ;  /* 0x00006b00ff0477ac */ /* 0x000e620008000a00 */
[----:B------:R-:W-:-:S04]  /*0120*/  IMAD R7, R5, UR8, R0 ;  /* 0x0000000805077c24 */ /* 0x000fc8000f8e0200 */
[----:B0-----:R-:W-:-:S06]  /*0130*/  IMAD.WIDE R2, R7, 0x4, R2 ;  /* 0x0000000407027825 */ /* 0x001fcc00078e0202 */
[----:B-1----:R-:W2:Y:S01]  /*0140*/  LDG.E R2, desc[UR4][R2.64] ;  /* 0x0000000402027981 */ /* 0x002ea2000c1e1900 */
[----:B------:R-:W-:Y:S01]  /*0150*/  HFMA2 R5, -RZ, RZ, 0.96630859375, -0.0022525787353515625 ;  /* 0x3bbb989dff057431 */ /* 0x000fe200000001ff */
[----:B------:R-:W-:Y:S01]  /*0160*/  MOV R9, 0x437c0000 ;  /* 0x437c000000097802 */ /* 0x000fe20000000f00 */
[----:B------:R-:W-:Y:S01]  /*0170*/  UMOV UR6, 0xcd9e83e4 ;  /* 0xcd9e83e400067882 */ /* 0x000fe20000000000 */
[----:B------:R-:W-:Y:S02]  /*0180*/  UMOV UR7, 0x3ff0cfaa ;  /* 0x3ff0cfaa00077882 */ /* 0x000fe40000000000 */
[----:B--2---:R-:W-:-:S04]  /*0190*/  FFMA.SAT R0, R2, R5, 0.5 ;  /* 0x3f00000002007423 */ /* 0x004fc80000002005 */
[----:B------:R-:W-:-:S04]  /*01a0*/  FFMA.RM R0, R0, R9, 12582913 ;  /* 0x4b40000100007423 */ /* 0x000fc80000004009 */
[C---:B------:R-:W-:Y:S01]  /*01b0*/  FADD R5, R0.reuse, -12583039 ;  /* 0xcb40007f00057421 */ /* 0x040fe20000000000 */
[----:B------:R-:W-:-:S03]  /*01c0*/  SHF.L.U32 R0, R0, 0x17, RZ ;  /* 0x0000001700007819 */ /* 0x000fc600000006ff */
[----:B------:R-:W-:-:S04]  /*01d0*/  FFMA R5, R2, 1.4426950216293334961, -R5 ;  /* 0x3fb8aa3b02057823 */ /* 0x000fc80000000805 */
[----:B------:R-:W-:Y:S01]  /*01e0*/  FFMA R6, R2, 1.925963033500011079e-08, R5 ;  /* 0x32a5706002067823 */ /* 0x000fe20000000005 */
[----:B------:R-:W-:-:S03]  /*01f0*/  FMNMX R2, RZ, R2, !PT ;  /* 0x00000002ff027209 */ /* 0x000fc60007800000 */
[----:B------:R-:W0:Y:S02]  /*0200*/  MUFU.EX2 R5, R6 ;  /* 0x0000000600057308 */ /* 0x000e240000000800 */
[----:B0-----:R-:W-:Y:S02]  /*0210*/  FFMA R0, R0, R5, -1 ;  /* 0xbf80000000007423 */ /* 0x001fe40000000005 */
[----:B------:R-:W0:Y:S02]  /*0220*/  LDC.64 R4, c[0x0][0x388] ;  /* 0x0000e200ff047b82 */ /* 0x000e240000000a00 */
[----:B------:R-:W-:-:S05]  /*0230*/  FMUL R0, R0, 1.6732599735260009766 ;  /* 0x3fd62d6200007820 */ /* 0x000fca0000400000 */
[----:B------:R-:W-:-:S05]  /*0240*/  FMNMX R3, RZ, R0, PT ;  /* 0x00000000ff037209 */ /* 0x000fca0003800000 */
[----:B------:R-:W-:-:S04]  /*0250*/  FADD R0, R2, R3 ;  /* 0x0000000302007221 */ /* 0x000fc80000000000 */
[----:B------:R-:W1:Y:S01]  /*0260*/  F2F.F64.F32 R2, R0 ;  /* 0x0000000000027310 */ /* 0x000e620000201800 */
[----:B0-----:R-:W-:Y:S01]  /*0270*/  IMAD.WIDE R4, R7, 0x4, R4 ;  /* 0x0000000407047825 */ /* 0x001fe200078e0204 */
[----:B-1----:R-:W-:-:S10]  /*0280*/  DMUL R2, R2, UR6 ;  /* 0x0000000602027c28 */ /* 0x002fd40008000000 */
[----:B------:R-:W0:Y:S02]  /*0290*/  F2F.F32.F64 R3, R2 ;  /* 0x0000000200037310 */ /* 0x000e240000301000 */
[----:B0-----:R-:W-:Y:S01]  /*02a0*/  STG.E desc[UR4][R4.64], R3 ;  /* 0x0000000304007986 */ /* 0x001fe2000c101904 */
[----:B------:R-:W-:Y:S05]  /*02b0*/  EXIT ;  /* 0x000000000000794d */ /* 0x000fea0003800000 */
.L_x_0:
[----:B------:R-:W-:-:S00]  /*02c0*/  BRA `(.L_x_0) ;  /* 0xfffffffc00fc7947 */ /* 0x000fc0000383ffff */
[----:B------:R-:W-:-:S00]  /*02d0*/  NOP ;  /* 0x0000000000007918 */ /* 0x000fc00000000000 */
        /* <DEDUP_REMOVED lines=10> */
.L_x_1:


//--------------------- .nv.shared.reserved.0     --------------------------
	.section	.nv.shared.reserved.0,"aw",@nobits
	.weak		__nv_reservedSMEM_offset_0_alias
	.size		__nv_reservedSMEM_offset_0_alias, 0, 64
	.other		__nv_reservedSMEM_offset_0_alias,@"STO_CUDA_RESERVED_SHARED STV_DEFAULT"
__nv_reservedSMEM_offset_0_alias:
	.zero		0
	.zero		64


//--------------------- .nv.constant0._Z10SELUKernelPKfPfmm --------------------------
	.section	.nv.constant0._Z10SELUKernelPKfPfmm,"a",@progbits
	.sectionflags	@""
	.align	4
.nv.constant0._Z10SELUKernelPKfPfmm:
	.zero		928


//--------------------- SYMBOLS --------------------------

	.type		.nv.reservedSmem.offset0,@object
	.size		.nv.reservedSmem.offset0,0x4
